//
// Generated by NVIDIA NVVM Compiler
//
// Compiler Build ID: CL-36424714
// Cuda compilation tools, release 13.0, V13.0.88
// Based on NVVM 20.0.0
//

.version 9.0
.target sm_100
.address_size 64

	// .globl	_Z9transposePfiiS_

.visible .entry _Z9transposePfiiS_(
	.param .u64 .ptr .align 1 _Z9transposePfiiS__param_0,
	.param .u32 _Z9transposePfiiS__param_1,
	.param .u32 _Z9transposePfiiS__param_2,
	.param .u64 .ptr .align 1 _Z9transposePfiiS__param_3
)
{
	.reg .pred 	%p<12>;
	.reg .b32 	%r<39>;
	.reg .b32 	%f<30>;
	.reg .b64 	%rd<66>;

	ld.param.u64 	%rd9, [_Z9transposePfiiS__param_0];
	ld.param.u32 	%r24, [_Z9transposePfiiS__param_1];
	ld.param.u32 	%r25, [_Z9transposePfiiS__param_2];
	ld.param.u64 	%rd10, [_Z9transposePfiiS__param_3];
	cvta.to.global.u64 	%rd1, %rd10;
	cvta.to.global.u64 	%rd2, %rd9;
	mov.u32 	%r1, %ctaid.x;
	setp.ge.s32 	%p1, %r1, %r24;
	setp.lt.s32 	%p2, %r25, 1;
	or.pred  	%p3, %p1, %p2;
	@%p3 bra 	$L__BB0_13;
	mul.lo.s32 	%r2, %r25, %r1;
	and.b32  	%r3, %r25, 15;
	setp.lt.u32 	%p4, %r25, 16;
	mov.b32 	%r35, 0;
	@%p4 bra 	$L__BB0_4;
	and.b32  	%r35, %r25, 2147483632;
	neg.s32 	%r33, %r35;
	shl.b32 	%r6, %r24, 4;
	mul.wide.u32 	%rd11, %r2, 4;
	add.s64 	%rd12, %rd11, %rd2;
	add.s64 	%rd64, %rd12, 32;
	mul.wide.s32 	%rd15, %r24, 4;
	mov.u32 	%r32, %r1;
$L__BB0_3:
	.pragma "nounroll";
	ld.global.f32 	%f1, [%rd64+-32];
	mul.wide.s32 	%rd13, %r32, 4;
	add.s64 	%rd14, %rd1, %rd13;
	st.global.f32 	[%rd14], %f1;
	ld.global.f32 	%f2, [%rd64+-28];
	add.s64 	%rd16, %rd14, %rd15;
	st.global.f32 	[%rd16], %f2;
	ld.global.f32 	%f3, [%rd64+-24];
	add.s64 	%rd17, %rd16, %rd15;
	st.global.f32 	[%rd17], %f3;
	ld.global.f32 	%f4, [%rd64+-20];
	add.s64 	%rd18, %rd17, %rd15;
	st.global.f32 	[%rd18], %f4;
	ld.global.f32 	%f5, [%rd64+-16];
	add.s64 	%rd19, %rd18, %rd15;
	st.global.f32 	[%rd19], %f5;
	ld.global.f32 	%f6, [%rd64+-12];
	add.s64 	%rd20, %rd19, %rd15;
	st.global.f32 	[%rd20], %f6;
	ld.global.f32 	%f7, [%rd64+-8];
	add.s64 	%rd21, %rd20, %rd15;
	st.global.f32 	[%rd21], %f7;
	ld.global.f32 	%f8, [%rd64+-4];
	add.s64 	%rd22, %rd21, %rd15;
	st.global.f32 	[%rd22], %f8;
	ld.global.f32 	%f9, [%rd64];
	add.s64 	%rd23, %rd22, %rd15;
	st.global.f32 	[%rd23], %f9;
	ld.global.f32 	%f10, [%rd64+4];
	add.s64 	%rd24, %rd23, %rd15;
	st.global.f32 	[%rd24], %f10;
	ld.global.f32 	%f11, [%rd64+8];
	add.s64 	%rd25, %rd24, %rd15;
	st.global.f32 	[%rd25], %f11;
	ld.global.f32 	%f12, [%rd64+12];
	add.s64 	%rd26, %rd25, %rd15;
	st.global.f32 	[%rd26], %f12;
	ld.global.f32 	%f13, [%rd64+16];
	add.s64 	%rd27, %rd26, %rd15;
	st.global.f32 	[%rd27], %f13;
	ld.global.f32 	%f14, [%rd64+20];
	add.s64 	%rd28, %rd27, %rd15;
	st.global.f32 	[%rd28], %f14;
	ld.global.f32 	%f15, [%rd64+24];
	add.s64 	%rd29, %rd28, %rd15;
	st.global.f32 	[%rd29], %f15;
	ld.global.f32 	%f16, [%rd64+28];
	add.s64 	%rd30, %rd29, %rd15;
	st.global.f32 	[%rd30], %f16;
	add.s32 	%r33, %r33, 16;
	add.s32 	%r32, %r32, %r6;
	add.s64 	%rd64, %rd64, 64;
	setp.ne.s32 	%p5, %r33, 0;
	@%p5 bra 	$L__BB0_3;
$L__BB0_4:
	setp.eq.s32 	%p6, %r3, 0;
	@%p6 bra 	$L__BB0_13;
	and.b32  	%r12, %r25, 7;
	setp.lt.u32 	%p7, %r3, 8;
	@%p7 bra 	$L__BB0_7;
	add.s32 	%r27, %r35, %r2;
	mul.wide.u32 	%rd31, %r27, 4;
	add.s64 	%rd32, %rd2, %rd31;
	ld.global.f32 	%f17, [%rd32];
	mad.lo.s32 	%r28, %r35, %r24, %r1;
	mul.wide.s32 	%rd33, %r28, 4;
	add.s64 	%rd34, %rd1, %rd33;
	st.global.f32 	[%rd34], %f17;
	cvt.u64.u32 	%rd35, %r2;
	cvt.u64.u32 	%rd36, %r35;
	add.s64 	%rd37, %rd36, %rd35;
	shl.b64 	%rd38, %rd37, 2;
	add.s64 	%rd39, %rd2, %rd38;
	ld.global.f32 	%f18, [%rd39+4];
	mul.wide.s32 	%rd40, %r24, 4;
	add.s64 	%rd41, %rd34, %rd40;
	st.global.f32 	[%rd41], %f18;
	ld.global.f32 	%f19, [%rd39+8];
	add.s64 	%rd42, %rd41, %rd40;
	st.global.f32 	[%rd42], %f19;
	ld.global.f32 	%f20, [%rd39+12];
	add.s64 	%rd43, %rd42, %rd40;
	st.global.f32 	[%rd43], %f20;
	ld.global.f32 	%f21, [%rd39+16];
	add.s64 	%rd44, %rd43, %rd40;
	st.global.f32 	[%rd44], %f21;
	ld.global.f32 	%f22, [%rd39+20];
	add.s64 	%rd45, %rd44, %rd40;
	st.global.f32 	[%rd45], %f22;
	ld.global.f32 	%f23, [%rd39+24];
	add.s64 	%rd46, %rd45, %rd40;
	st.global.f32 	[%rd46], %f23;
	ld.global.f32 	%f24, [%rd39+28];
	add.s64 	%rd47, %rd46, %rd40;
	st.global.f32 	[%rd47], %f24;
	add.s32 	%r35, %r35, 8;
$L__BB0_7:
	setp.eq.s32 	%p8, %r12, 0;
	@%p8 bra 	$L__BB0_13;
	and.b32  	%r15, %r25, 3;
	setp.lt.u32 	%p9, %r12, 4;
	@%p9 bra 	$L__BB0_10;
	add.s32 	%r29, %r35, %r2;
	mul.wide.u32 	%rd48, %r29, 4;
	add.s64 	%rd49, %rd2, %rd48;
	ld.global.f32 	%f25, [%rd49];
	mad.lo.s32 	%r30, %r35, %r24, %r1;
	mul.wide.s32 	%rd50, %r30, 4;
	add.s64 	%rd51, %rd1, %rd50;
	st.global.f32 	[%rd51], %f25;
	cvt.u64.u32 	%rd52, %r2;
	cvt.u64.u32 	%rd53, %r35;
	add.s64 	%rd54, %rd53, %rd52;
	shl.b64 	%rd55, %rd54, 2;
	add.s64 	%rd56, %rd2, %rd55;
	ld.global.f32 	%f26, [%rd56+4];
	mul.wide.s32 	%rd57, %r24, 4;
	add.s64 	%rd58, %rd51, %rd57;
	st.global.f32 	[%rd58], %f26;
	ld.global.f32 	%f27, [%rd56+8];
	add.s64 	%rd59, %rd58, %rd57;
	st.global.f32 	[%rd59], %f27;
	ld.global.f32 	%f28, [%rd56+12];
	add.s64 	%rd60, %rd59, %rd57;
	st.global.f32 	[%rd60], %f28;
	add.s32 	%r35, %r35, 4;
$L__BB0_10:
	setp.eq.s32 	%p10, %r15, 0;
	@%p10 bra 	$L__BB0_13;
	mad.lo.s32 	%r38, %r35, %r24, %r1;
	add.s32 	%r31, %r35, %r2;
	mul.wide.u32 	%rd61, %r31, 4;
	add.s64 	%rd65, %rd2, %rd61;
	neg.s32 	%r37, %r15;
$L__BB0_12:
	.pragma "nounroll";
	ld.global.f32 	%f29, [%rd65];
	mul.wide.s32 	%rd62, %r38, 4;
	add.s64 	%rd63, %rd1, %rd62;
	st.global.f32 	[%rd63], %f29;
	add.s32 	%r38, %r38, %r24;
	add.s64 	%rd65, %rd65, 4;
	add.s32 	%r37, %r37, 1;
	setp.ne.s32 	%p11, %r37, 0;
	@%p11 bra 	$L__BB0_12;
$L__BB0_13:
	ret;

}
	// .globl	_Z10matrixMultPfiiS_iiS_ii
.visible .entry _Z10matrixMultPfiiS_iiS_ii(
	.param .u64 .ptr .align 1 _Z10matrixMultPfiiS_iiS_ii_param_0,
	.param .u32 _Z10matrixMultPfiiS_iiS_ii_param_1,
	.param .u32 _Z10matrixMultPfiiS_iiS_ii_param_2,
	.param .u64 .ptr .align 1 _Z10matrixMultPfiiS_iiS_ii_param_3,
	.param .u32 _Z10matrixMultPfiiS_iiS_ii_param_4,
	.param .u32 _Z10matrixMultPfiiS_iiS_ii_param_5,
	.param .u64 .ptr .align 1 _Z10matrixMultPfiiS_iiS_ii_param_6,
	.param .u32 _Z10matrixMultPfiiS_iiS_ii_param_7,
	.param .u32 _Z10matrixMultPfiiS_iiS_ii_param_8
)
{
	.reg .pred 	%p<13>;
	.reg .b32 	%r<42>;
	.reg .b32 	%f<68>;
	.reg .b64 	%rd<53>;

	ld.param.u64 	%rd7, [_Z10matrixMultPfiiS_iiS_ii_param_0];
	ld.param.u32 	%r21, [_Z10matrixMultPfiiS_iiS_ii_param_1];
	ld.param.u32 	%r18, [_Z10matrixMultPfiiS_iiS_ii_param_2];
	ld.param.u64 	%rd8, [_Z10matrixMultPfiiS_iiS_ii_param_3];
	ld.param.u32 	%r19, [_Z10matrixMultPfiiS_iiS_ii_param_5];
	ld.param.u64 	%rd6, [_Z10matrixMultPfiiS_iiS_ii_param_6];
	ld.param.u32 	%r20, [_Z10matrixMultPfiiS_iiS_ii_param_8];
	cvta.to.global.u64 	%rd1, %rd8;
	cvta.to.global.u64 	%rd2, %rd7;
	mov.u32 	%r22, %ctaid.y;
	mov.u32 	%r23, %ntid.y;
	mov.u32 	%r24, %tid.y;
	mad.lo.s32 	%r1, %r22, %r23, %r24;
	mov.u32 	%r25, %ctaid.x;
	mov.u32 	%r26, %ntid.x;
	mov.u32 	%r27, %tid.x;
	mad.lo.s32 	%r2, %r25, %r26, %r27;
	setp.ge.s32 	%p1, %r1, %r21;
	setp.ge.s32 	%p2, %r2, %r19;
	or.pred  	%p3, %p1, %p2;
	@%p3 bra 	$L__BB1_14;
	setp.lt.s32 	%p4, %r18, 1;
	mov.f32 	%f67, 0f00000000;
	@%p4 bra 	$L__BB1_13;
	mul.lo.s32 	%r3, %r18, %r1;
	and.b32  	%r4, %r18, 7;
	setp.lt.u32 	%p5, %r18, 8;
	mov.f32 	%f67, 0f00000000;
	mov.b32 	%r40, 0;
	@%p5 bra 	$L__BB1_5;
	and.b32  	%r40, %r18, 2147483640;
	neg.s32 	%r38, %r40;
	shl.b32 	%r7, %r19, 3;
	mul.wide.u32 	%rd9, %r3, 4;
	add.s64 	%rd10, %rd9, %rd2;
	add.s64 	%rd52, %rd10, 16;
	mov.f32 	%f67, 0f00000000;
	mul.wide.s32 	%rd13, %r19, 4;
	mov.u32 	%r37, %r2;
$L__BB1_4:
	.pragma "nounroll";
	ld.global.f32 	%f17, [%rd52+-16];
	mul.wide.s32 	%rd11, %r37, 4;
	add.s64 	%rd12, %rd1, %rd11;
	ld.global.f32 	%f18, [%rd12];
	fma.rn.f32 	%f19, %f17, %f18, %f67;
	ld.global.f32 	%f20, [%rd52+-12];
	add.s64 	%rd14, %rd12, %rd13;
	ld.global.f32 	%f21, [%rd14];
	fma.rn.f32 	%f22, %f20, %f21, %f19;
	ld.global.f32 	%f23, [%rd52+-8];
	add.s64 	%rd15, %rd14, %rd13;
	ld.global.f32 	%f24, [%rd15];
	fma.rn.f32 	%f25, %f23, %f24, %f22;
	ld.global.f32 	%f26, [%rd52+-4];
	add.s64 	%rd16, %rd15, %rd13;
	ld.global.f32 	%f27, [%rd16];
	fma.rn.f32 	%f28, %f26, %f27, %f25;
	ld.global.f32 	%f29, [%rd52];
	add.s64 	%rd17, %rd16, %rd13;
	ld.global.f32 	%f30, [%rd17];
	fma.rn.f32 	%f31, %f29, %f30, %f28;
	ld.global.f32 	%f32, [%rd52+4];
	add.s64 	%rd18, %rd17, %rd13;
	ld.global.f32 	%f33, [%rd18];
	fma.rn.f32 	%f34, %f32, %f33, %f31;
	ld.global.f32 	%f35, [%rd52+8];
	add.s64 	%rd19, %rd18, %rd13;
	ld.global.f32 	%f36, [%rd19];
	fma.rn.f32 	%f37, %f35, %f36, %f34;
	ld.global.f32 	%f38, [%rd52+12];
	add.s64 	%rd20, %rd19, %rd13;
	ld.global.f32 	%f39, [%rd20];
	fma.rn.f32 	%f67, %f38, %f39, %f37;
	add.s32 	%r38, %r38, 8;
	add.s32 	%r37, %r37, %r7;
	add.s64 	%rd52, %rd52, 32;
	setp.ne.s32 	%p6, %r38, 0;
	@%p6 bra 	$L__BB1_4;
$L__BB1_5:
	setp.eq.s32 	%p7, %r4, 0;
	@%p7 bra 	$L__BB1_13;
	and.b32  	%r13, %r18, 3;
	setp.lt.u32 	%p8, %r4, 4;
	@%p8 bra 	$L__BB1_8;
	add.s32 	%r29, %r40, %r3;
	mul.wide.u32 	%rd21, %r29, 4;
	add.s64 	%rd22, %rd2, %rd21;
	ld.global.f32 	%f41, [%rd22];
	mad.lo.s32 	%r30, %r40, %r19, %r2;
	mul.wide.s32 	%rd23, %r30, 4;
	add.s64 	%rd24, %rd1, %rd23;
	ld.global.f32 	%f42, [%rd24];
	fma.rn.f32 	%f43, %f41, %f42, %f67;
	cvt.u64.u32 	%rd25, %r3;
	cvt.u64.u32 	%rd26, %r40;
	add.s64 	%rd27, %rd26, %rd25;
	shl.b64 	%rd28, %rd27, 2;
	add.s64 	%rd29, %rd2, %rd28;
	ld.global.f32 	%f44, [%rd29+4];
	mul.wide.s32 	%rd30, %r19, 4;
	add.s64 	%rd31, %rd24, %rd30;
	ld.global.f32 	%f45, [%rd31];
	fma.rn.f32 	%f46, %f44, %f45, %f43;
	ld.global.f32 	%f47, [%rd29+8];
	add.s64 	%rd32, %rd31, %rd30;
	ld.global.f32 	%f48, [%rd32];
	fma.rn.f32 	%f49, %f47, %f48, %f46;
	ld.global.f32 	%f50, [%rd29+12];
	add.s64 	%rd33, %rd32, %rd30;
	ld.global.f32 	%f51, [%rd33];
	fma.rn.f32 	%f67, %f50, %f51, %f49;
	add.s32 	%r40, %r40, 4;
$L__BB1_8:
	setp.eq.s32 	%p9, %r13, 0;
	@%p9 bra 	$L__BB1_13;
	setp.eq.s32 	%p10, %r13, 1;
	@%p10 bra 	$L__BB1_11;
	add.s32 	%r31, %r40, %r3;
	mul.wide.u32 	%rd34, %r31, 4;
	add.s64 	%rd35, %rd2, %rd34;
	ld.global.f32 	%f53, [%rd35];
	mad.lo.s32 	%r32, %r40, %r19, %r2;
	mul.wide.s32 	%rd36, %r32, 4;
	add.s64 	%rd37, %rd1, %rd36;
	ld.global.f32 	%f54, [%rd37];
	fma.rn.f32 	%f55, %f53, %f54, %f67;
	cvt.u64.u32 	%rd38, %r3;
	cvt.u64.u32 	%rd39, %r40;
	add.s64 	%rd40, %rd39, %rd38;
	shl.b64 	%rd41, %rd40, 2;
	add.s64 	%rd42, %rd2, %rd41;
	ld.global.f32 	%f56, [%rd42+4];
	mul.wide.s32 	%rd43, %r19, 4;
	add.s64 	%rd44, %rd37, %rd43;
	ld.global.f32 	%f57, [%rd44];
	fma.rn.f32 	%f67, %f56, %f57, %f55;
	add.s32 	%r40, %r40, 2;
$L__BB1_11:
	and.b32  	%r33, %r18, 1;
	setp.eq.b32 	%p11, %r33, 1;
	not.pred 	%p12, %p11;
	@%p12 bra 	$L__BB1_13;
	add.s32 	%r34, %r40, %r3;
	mul.wide.u32 	%rd45, %r34, 4;
	add.s64 	%rd46, %rd2, %rd45;
	ld.global.f32 	%f58, [%rd46];
	mad.lo.s32 	%r35, %r40, %r19, %r2;
	mul.wide.s32 	%rd47, %r35, 4;
	add.s64 	%rd48, %rd1, %rd47;
	ld.global.f32 	%f59, [%rd48];
	fma.rn.f32 	%f67, %f58, %f59, %f67;
$L__BB1_13:
	mad.lo.s32 	%r36, %r20, %r1, %r2;
	cvta.to.global.u64 	%rd49, %rd6;
	mul.wide.s32 	%rd50, %r36, 4;
	add.s64 	%rd51, %rd49, %rd50;
	st.global.f32 	[%rd51], %f67;
$L__BB1_14:
	ret;

}


// ===== COMPILED SASS (sm_100) =====

	.target	sm_100

	.elftype	@"ET_EXEC"


//--------------------- .note.nv.tkinfo           --------------------------
	.section	.note.nv.tkinfo,"",@"SHT_NOTE"
	.sectionflags	@"SHF_NOTE_NV_TKINFO"
	.tkinfo
        /*0018*/ 	.word	0x00000002
        /*0030*/ 	.string	""
        /*0030*/ 	.string	"ptxas"
        /*0030*/ 	.string	"Cuda compilation tools, release 13.0, V13.0.88"
        /*0030*/ 	.string	"Build cuda_13.0.r13.0/compiler.36424714_0"
        /*0030*/ 	.string	"-arch sm_100 -m 64 "



//--------------------- .note.nv.cuinfo           --------------------------
	.section	.note.nv.cuinfo,"",@"SHT_NOTE"
	.sectionflags	@"SHF_NOTE_NV_CUINFO"
        /*0018*/ 	.short	0x0002
        /*001a*/ 	.short	0x0064
        /*001c*/ 	.short	0x0082
	.zero		2


//--------------------- .nv.info                  --------------------------
	.section	.nv.info,"",@"SHT_CUDA_INFO"
	.align	4


	//----- nvinfo : EIATTR_REGCOUNT
	.align		4
        /*0000*/ 	.byte	0x04, 0x2f
        /*0002*/ 	.short	(.L_1 - .L_0)
	.align		4
.L_0:
        /*0004*/ 	.word	index@(_Z9transposePfiiS_)
        /*0008*/ 	.word	0x0000001e


	//----- nvinfo : EIATTR_FRAME_SIZE
	.align		4
.L_1:
        /*000c*/ 	.byte	0x04, 0x11
        /*000e*/ 	.short	(.L_3 - .L_2)
	.align		4
.L_2:
        /*0010*/ 	.word	index@(_Z9transposePfiiS_)
        /*0014*/ 	.word	0x00000000


	//----- nvinfo : EIATTR_REGCOUNT
	.align		4
.L_3:
        /*0018*/ 	.byte	0x04, 0x2f
        /*001a*/ 	.short	(.L_5 - .L_4)
	.align		4
.L_4:
        /*001c*/ 	.word	index@(_Z10matrixMultPfiiS_iiS_ii)
        /*0020*/ 	.word	0x00000020


	//----- nvinfo : EIATTR_FRAME_SIZE
	.align		4
.L_5:
        /*0024*/ 	.byte	0x04, 0x11
        /*0026*/ 	.short	(.L_7 - .L_6)
	.align		4
.L_6:
        /*0028*/ 	.word	index@(_Z10matrixMultPfiiS_iiS_ii)
        /*002c*/ 	.word	0x00000000


	//----- nvinfo : EIATTR_MIN_STACK_SIZE
	.align		4
.L_7:
        /*0030*/ 	.byte	0x04, 0x12
        /*0032*/ 	.short	(.L_9 - .L_8)
	.align		4
.L_8:
        /*0034*/ 	.word	index@(_Z10matrixMultPfiiS_iiS_ii)
        /*0038*/ 	.word	0x00000000


	//----- nvinfo : EIATTR_MIN_STACK_SIZE
	.align		4
.L_9:
        /*003c*/ 	.byte	0x04, 0x12
        /*003e*/ 	.short	(.L_11 - .L_10)
	.align		4
.L_10:
        /*0040*/ 	.word	index@(_Z9transposePfiiS_)
        /*0044*/ 	.word	0x00000000
.L_11:


//--------------------- .nv.compat                --------------------------
	.section	.nv.compat,"",@"SHT_CUDA_COMPAT_INFO"
	.align	4
        /*0000*/ 	.byte	0x02, 0x09, 0x00, 0x00, 0x02, 0x02, 0x01, 0x00, 0x02, 0x05, 0x05, 0x00, 0x03, 0x07, 0x01, 0x01
        /*0010*/ 	.byte	0x02, 0x03, 0x00, 0x00, 0x02, 0x06, 0x01, 0x00, 0x04, 0x0b, 0x08, 0x00, 0x09, 0x00, 0x00, 0x00
        /*0020*/ 	.byte	0x00, 0x00, 0x00, 0x00


//--------------------- .nv.info._Z10matrixMultPfiiS_iiS_ii --------------------------
	.section	.nv.info._Z10matrixMultPfiiS_iiS_ii,"",@"SHT_CUDA_INFO"
	.sectionflags	@""
	.align	4


	//----- nvinfo : EIATTR_CUDA_API_VERSION
	.align		4
        /*0000*/ 	.byte	0x04, 0x37
        /*0002*/ 	.short	(.L_13 - .L_12)
.L_12:
        /*0004*/ 	.word	0x00000082


	//----- nvinfo : EIATTR_KPARAM_INFO
	.align		4
.L_13:
        /*0008*/ 	.byte	0x04, 0x17
        /*000a*/ 	.short	(.L_15 - .L_14)
.L_14:
        /*000c*/ 	.word	0x00000000
        /*0010*/ 	.short	0x0008
        /*0012*/ 	.short	0x002c
        /*0014*/ 	.byte	0x00, 0xf0, 0x11, 0x00


	//----- nvinfo : EIATTR_KPARAM_INFO
	.align		4
.L_15:
        /*0018*/ 	.byte	0x04, 0x17
        /*001a*/ 	.short	(.L_17 - .L_16)
.L_16:
        /*001c*/ 	.word	0x00000000
        /*0020*/ 	.short	0x0007
        /*0022*/ 	.short	0x0028
        /*0024*/ 	.byte	0x00, 0xf0, 0x11, 0x00


	//----- nvinfo : EIATTR_KPARAM_INFO
	.align		4
.L_17:
        /*0028*/ 	.byte	0x04, 0x17
        /*002a*/ 	.short	(.L_19 - .L_18)
.L_18:
        /*002c*/ 	.word	0x00000000
        /*0030*/ 	.short	0x0006
        /*0032*/ 	.short	0x0020
        /*0034*/ 	.byte	0x00, 0xf5, 0x21, 0x00


	//----- nvinfo : EIATTR_KPARAM_INFO
	.align		4
.L_19:
        /*0038*/ 	.byte	0x04, 0x17
        /*003a*/ 	.short	(.L_21 - .L_20)
.L_20:
        /*003c*/ 	.word	0x00000000
        /*0040*/ 	.short	0x0005
        /*0042*/ 	.short	0x001c
        /*0044*/ 	.byte	0x00, 0xf0, 0x11, 0x00


	//----- nvinfo : EIATTR_KPARAM_INFO
	.align		4
.L_21:
        /*0048*/ 	.byte	0x04, 0x17
        /*004a*/ 	.short	(.L_23 - .L_22)
.L_22:
        /*004c*/ 	.word	0x00000000
        /*0050*/ 	.short	0x0004
        /*0052*/ 	.short	0x0018
        /*0054*/ 	.byte	0x00, 0xf0, 0x11, 0x00


	//----- nvinfo : EIATTR_KPARAM_INFO
	.align		4
.L_23:
        /*0058*/ 	.byte	0x04, 0x17
        /*005a*/ 	.short	(.L_25 - .L_24)
.L_24:
        /*005c*/ 	.word	0x00000000
        /*0060*/ 	.short	0x0003
        /*0062*/ 	.short	0x0010
        /*0064*/ 	.byte	0x00, 0xf5, 0x21, 0x00


	//----- nvinfo : EIATTR_KPARAM_INFO
	.align		4
.L_25:
        /*0068*/ 	.byte	0x04, 0x17
        /*006a*/ 	.short	(.L_27 - .L_26)
.L_26:
        /*006c*/ 	.word	0x00000000
        /*0070*/ 	.short	0x0002
        /*0072*/ 	.short	0x000c
        /*0074*/ 	.byte	0x00, 0xf0, 0x11, 0x00


	//----- nvinfo : EIATTR_KPARAM_INFO
	.align		4
.L_27:
        /*0078*/ 	.byte	0x04, 0x17
        /*007a*/ 	.short	(.L_29 - .L_28)
.L_28:
        /*007c*/ 	.word	0x00000000
        /*0080*/ 	.short	0x0001
        /*0082*/ 	.short	0x0008
        /*0084*/ 	.byte	0x00, 0xf0, 0x11, 0x00


	//----- nvinfo : EIATTR_KPARAM_INFO
	.align		4
.L_29:
        /*0088*/ 	.byte	0x04, 0x17
        /*008a*/ 	.short	(.L_31 - .L_30)
.L_30:
        /*008c*/ 	.word	0x00000000
        /*0090*/ 	.short	0x0000
        /*0092*/ 	.short	0x0000
        /*0094*/ 	.byte	0x00, 0xf5, 0x21, 0x00


	//----- nvinfo : EIATTR_SPARSE_MMA_MASK
	.align		4
.L_31:
        /*0098*/ 	.byte	0x03, 0x50
        /*009a*/ 	.short	0x0000


	//----- nvinfo : EIATTR_MAXREG_COUNT
	.align		4
        /*009c*/ 	.byte	0x03, 0x1b
        /*009e*/ 	.short	0x00ff


	//----- nvinfo : EIATTR_MERCURY_ISA_VERSION
	.align		4
        /*00a0*/ 	.byte	0x03, 0x5f
        /*00a2*/ 	.short	0x0101


	//----- nvinfo : EIATTR_VRC_CTA_INIT_COUNT
	.align		4
        /*00a4*/ 	.byte	0x02, 0x4a
	.zero		1
	.zero		1


	//----- nvinfo : EIATTR_EXIT_INSTR_OFFSETS
	.align		4
        /*00a8*/ 	.byte	0x04, 0x1c
        /*00aa*/ 	.short	(.L_33 - .L_32)


	//   ....[0]....
.L_32:
        /*00ac*/ 	.word	0x000000d0


	//   ....[1]....
        /*00b0*/ 	.word	0x00000900


	//----- nvinfo : EIATTR_CBANK_PARAM_SIZE
	.align		4
.L_33:
        /*00b4*/ 	.byte	0x03, 0x19
        /*00b6*/ 	.short	0x0030


	//----- nvinfo : EIATTR_PARAM_CBANK
	.align		4
        /*00b8*/ 	.byte	0x04, 0x0a
        /*00ba*/ 	.short	(.L_35 - .L_34)
	.align		4
.L_34:
        /*00bc*/ 	.word	index@(.nv.constant0._Z10matrixMultPfiiS_iiS_ii)
        /*00c0*/ 	.short	0x0380
        /*00c2*/ 	.short	0x0030


	//----- nvinfo : EIATTR_SW_WAR
	.align		4
.L_35:
        /*00c4*/ 	.byte	0x04, 0x36
        /*00c6*/ 	.short	(.L_37 - .L_36)
.L_36:
        /*00c8*/ 	.word	0x00000008
.L_37:


//--------------------- .nv.info._Z9transposePfiiS_ --------------------------
	.section	.nv.info._Z9transposePfiiS_,"",@"SHT_CUDA_INFO"
	.sectionflags	@""
	.align	4


	//----- nvinfo : EIATTR_CUDA_API_VERSION
	.align		4
        /*0000*/ 	.byte	0x04, 0x37
        /*0002*/ 	.short	(.L_39 - .L_38)
.L_38:
        /*0004*/ 	.word	0x00000082


	//----- nvinfo : EIATTR_KPARAM_INFO
	.align		4
.L_39:
        /*0008*/ 	.byte	0x04, 0x17
        /*000a*/ 	.short	(.L_41 - .L_40)
.L_40:
        /*000c*/ 	.word	0x00000000
        /*0010*/ 	.short	0x0003
        /*0012*/ 	.short	0x0010
        /*0014*/ 	.byte	0x00, 0xf5, 0x21, 0x00


	//----- nvinfo : EIATTR_KPARAM_INFO
	.align		4
.L_41:
        /*0018*/ 	.byte	0x04, 0x17
        /*001a*/ 	.short	(.L_43 - .L_42)
.L_42:
        /*001c*/ 	.word	0x00000000
        /*0020*/ 	.short	0x0002
        /*0022*/ 	.short	0x000c
        /*0024*/ 	.byte	0x00, 0xf0, 0x11, 0x00


	//----- nvinfo : EIATTR_KPARAM_INFO
	.align		4
.L_43:
        /*0028*/ 	.byte	0x04, 0x17
        /*002a*/ 	.short	(.L_45 - .L_44)
.L_44:
        /*002c*/ 	.word	0x00000000
        /*0030*/ 	.short	0x0001
        /*0032*/ 	.short	0x0008
        /*0034*/ 	.byte	0x00, 0xf0, 0x11, 0x00


	//----- nvinfo : EIATTR_KPARAM_INFO
	.align		4
.L_45:
        /*0038*/ 	.byte	0x04, 0x17
        /*003a*/ 	.short	(.L_47 - .L_46)
.L_46:
        /*003c*/ 	.word	0x00000000
        /*0040*/ 	.short	0x0000
        /*0042*/ 	.short	0x0000
        /*0044*/ 	.byte	0x00, 0xf5, 0x21, 0x00


	//----- nvinfo : EIATTR_SPARSE_MMA_MASK
	.align		4
.L_47:
        /*0048*/ 	.byte	0x03, 0x50
        /*004a*/ 	.short	0x0000


	//----- nvinfo : EIATTR_MAXREG_COUNT
	.align		4
        /*004c*/ 	.byte	0x03, 0x1b
        /*004e*/ 	.short	0x00ff


	//----- nvinfo : EIATTR_MERCURY_ISA_VERSION
	.align		4
        /*0050*/ 	.byte	0x03, 0x5f
        /*0052*/ 	.short	0x0101


	//----- nvinfo : EIATTR_VRC_CTA_INIT_COUNT
	.align		4
        /*0054*/ 	.byte	0x02, 0x4a
	.zero		1
	.zero		1


	//----- nvinfo : EIATTR_EXIT_INSTR_OFFSETS
	.align		4
        /*0058*/ 	.byte	0x04, 0x1c
        /*005a*/ 	.short	(.L_49 - .L_48)


	//   ....[0]....
.L_48:
        /*005c*/ 	.word	0x00000050


	//   ....[1]....
        /*0060*/ 	.word	0x000004d0


	//   ....[2]....
        /*0064*/ 	.word	0x00000750


	//   ....[3]....
        /*0068*/ 	.word	0x00000910


	//   ....[4]....
        /*006c*/ 	.word	0x00000a30


	//----- nvinfo : EIATTR_CBANK_PARAM_SIZE
	.align		4
.L_49:
        /*0070*/ 	.byte	0x03, 0x19
        /*0072*/ 	.short	0x0018


	//----- nvinfo : EIATTR_PARAM_CBANK
	.align		4
        /*0074*/ 	.byte	0x04, 0x0a
        /*0076*/ 	.short	(.L_51 - .L_50)
	.align		4
.L_50:
        /*0078*/ 	.word	index@(.nv.constant0._Z9transposePfiiS_)
        /*007c*/ 	.short	0x0380
        /*007e*/ 	.short	0x0018


	//----- nvinfo : EIATTR_SW_WAR
	.align		4
.L_51:
        /*0080*/ 	.byte	0x04, 0x36
        /*0082*/ 	.short	(.L_53 - .L_52)
.L_52:
        /*0084*/ 	.word	0x00000008
.L_53:


//--------------------- .nv.callgraph             --------------------------
	.section	.nv.callgraph,"",@"SHT_CUDA_CALLGRAPH"
	.align	4
	.sectionentsize	8
	.align		4
        /*0000*/ 	.word	0x00000000
	.align		4
        /*0004*/ 	.word	0xffffffff
	.align		4
        /*0008*/ 	.word	0x00000000
	.align		4
        /*000c*/ 	.word	0xfffffffe
	.align		4
        /*0010*/ 	.word	0x00000000
	.align		4
        /*0014*/ 	.word	0xfffffffd
	.align		4
        /*0018*/ 	.word	0x00000000
	.align		4
        /*001c*/ 	.word	0xfffffffc


//--------------------- .text._Z10matrixMultPfiiS_iiS_ii --------------------------
	.section	.text._Z10matrixMultPfiiS_iiS_ii,"ax",@progbits
	.align	128
        .global         _Z10matrixMultPfiiS_iiS_ii
        .type           _Z10matrixMultPfiiS_iiS_ii,@function
        .size           _Z10matrixMultPfiiS_iiS_ii,(.L_x_11 - _Z10matrixMultPfiiS_iiS_ii)
        .other          _Z10matrixMultPfiiS_iiS_ii,@"STO_CUDA_ENTRY STV_DEFAULT"
_Z10matrixMultPfiiS_iiS_ii:
.text._Z10matrixMultPfiiS_iiS_ii:
[----:B------:R-:W-:Y:S01]  /*0000*/  LDC R1, c[0x0][0x37c] ;  /* 0x0000df00ff017b82 */ /* 0x000fe20000000800 */
[----:B------:R-:W0:Y:S07]  /*0010*/  S2R R3, SR_TID.X ;  /* 0x0000000000037919 */ /* 0x000e2e0000002100 */
[----:B------:R-:W1:Y:S01]  /*0020*/  LDC R19, c[0x0][0x364] ;  /* 0x0000d900ff137b82 */ /* 0x000e620000000800 */
[----:B------:R-:W2:Y:S01]  /*0030*/  LDCU UR6, c[0x0][0x388] ;  /* 0x00007100ff0677ac */ /* 0x000ea20008000800 */
[----:B------:R-:W1:Y:S06]  /*0040*/  S2R R2, SR_TID.Y ;  /* 0x0000000000027919 */ /* 0x000e6c0000002200 */
[----:B------:R-:W0:Y:S08]  /*0050*/  S2UR UR5, SR_CTAID.X ;  /* 0x00000000000579c3 */ /* 0x000e300000002500 */
[----:B------:R-:W0:Y:S08]  /*0060*/  LDC R0, c[0x0][0x360] ;  /* 0x0000d800ff007b82 */ /* 0x000e300000000800 */
[----:B------:R-:W1:Y:S08]  /*0070*/  S2UR UR4, SR_CTAID.Y ;  /* 0x00000000000479c3 */ /* 0x000e700000002600 */
[----:B------:R-:W3:Y:S01]  /*0080*/  LDC R17, c[0x0][0x39c] ;  /* 0x0000e700ff117b82 */ /* 0x000ee20000000800 */
[----:B0-----:R-:W-:-:S02]  /*0090*/  IMAD R0, R0, UR5, R3 ;  /* 0x0000000500007c24 */ /* 0x001fc4000f8e0203 */
[----:B-1----:R-:W-:-:S03]  /*00a0*/  IMAD R19, R19, UR4, R2 ;  /* 0x0000000413137c24 */ /* 0x002fc6000f8e0202 */
[----:B---3--:R-:W-:-:S04]  /*00b0*/  ISETP.GE.AND P0, PT, R0, R17, PT ;  /* 0x000000110000720c */ /* 0x008fc80003f06270 */
[----:B--2---:R-:W-:-:S13]  /*00c0*/  ISETP.GE.OR P0, PT, R19, UR6, P0 ;  /* 0x0000000613007c0c */ /* 0x004fda0008706670 */
[----:B------:R-:W-:Y:S05]  /*00d0*/  @P0 EXIT ;  /* 0x000000000000094d */ /* 0x000fea0003800000 */
[----:B------:R-:W0:Y:S01]  /*00e0*/  LDC R16, c[0x0][0x38c] ;  /* 0x0000e300ff107b82 */ /* 0x000e220000000800 */
[----:B------:R-:W1:Y:S01]  /*00f0*/  LDCU.64 UR4, c[0x0][0x358] ;  /* 0x00006b00ff0477ac */ /* 0x000e620008000a00 */
[----:B------:R-:W-:Y:S01]  /*0100*/  HFMA2 R24, -RZ, RZ, 0, 0 ;  /* 0x00000000ff187431 */ /* 0x000fe200000001ff */
[----:B0-----:R-:W-:-:S13]  /*0110*/  ISETP.GE.AND P0, PT, R16, 0x1, PT ;  /* 0x000000011000780c */ /* 0x001fda0003f06270 */
[----:B-1----:R-:W-:Y:S05]  /*0120*/  @!P0 BRA `(.L_x_0) ;  /* 0x0000000400e08947 */ /* 0x002fea0003800000 */
[C---:B------:R-:W-:Y:S01]  /*0130*/  ISETP.GE.U32.AND P1, PT, R16.reuse, 0x8, PT ;  /* 0x000000081000780c */ /* 0x040fe20003f26070 */
[----:B------:R-:W-:Y:S01]  /*0140*/  IMAD R20, R19, R16, RZ ;  /* 0x0000001013147224 */ /* 0x000fe200078e02ff */
[----:B------:R-:W-:Y:S02]  /*0150*/  LOP3.LUT R27, R16, 0x7, RZ, 0xc0, !PT ;  /* 0x00000007101b7812 */ /* 0x000fe400078ec0ff */
[----:B------:R-:W-:Y:S02]  /*0160*/  MOV R24, RZ ;  /* 0x000000ff00187202 */ /* 0x000fe40000000f00 */
[----:B------:R-:W-:Y:S02]  /*0170*/  ISETP.NE.AND P0, PT, R27, RZ, PT ;  /* 0x000000ff1b00720c */ /* 0x000fe40003f05270 */
[----:B------:R-:W-:-:S05]  /*0180*/  MOV R21, RZ ;  /* 0x000000ff00157202 */ /* 0x000fca0000000f00 */
[----:B------:R-:W-:Y:S06]  /*0190*/  @!P1 BRA `(.L_x_1) ;  /* 0x0000000000c49947 */ /* 0x000fec0003800000 */
[----:B------:R-:W0:Y:S01]  /*01a0*/  LDC.64 R2, c[0x0][0x380] ;  /* 0x0000e000ff027b82 */ /* 0x000e220000000a00 */
[----:B------:R-:W-:Y:S02]  /*01b0*/  LOP3.LUT R21, R16, 0x7ffffff8, RZ, 0xc0, !PT ;  /* 0x7ffffff810157812 */ /* 0x000fe400078ec0ff */
[----:B------:R-:W-:Y:S02]  /*01c0*/  MOV R24, RZ ;  /* 0x000000ff00187202 */ /* 0x000fe40000000f00 */
[----:B------:R-:W-:Y:S02]  /*01d0*/  MOV R18, R0 ;  /* 0x0000000000127202 */ /* 0x000fe40000000f00 */
[----:B------:R-:W-:Y:S01]  /*01e0*/  IADD3 R22, PT, PT, -R21, RZ, RZ ;  /* 0x000000ff15167210 */ /* 0x000fe20007ffe1ff */
[----:B0-----:R-:W-:-:S03]  /*01f0*/  IMAD.WIDE.U32 R2, R20, 0x4, R2 ;  /* 0x0000000414027825 */ /* 0x001fc600078e0002 */
[----:B------:R-:W-:-:S04]  /*0200*/  IADD3 R4, P1, PT, R2, 0x10, RZ ;  /* 0x0000001002047810 */ /* 0x000fc80007f3e0ff */
[----:B------:R-:W-:-:S09]  /*0210*/  IADD3.X R5, PT, PT, RZ, R3, RZ, P1, !PT ;  /* 0x00000003ff057210 */ /* 0x000fd20000ffe4ff */
.L_x_2:
[----:B------:R-:W0:Y:S01]  /*0220*/  LDC.64 R14, c[0x0][0x390] ;  /* 0x0000e400ff0e7b82 */ /* 0x000e220000000a00 */
[----:B------:R-:W-:Y:S02]  /*0230*/  MOV R2, R4 ;  /* 0x0000000400027202 */ /* 0x000fe40000000f00 */
[----:B------:R-:W-:-:S05]  /*0240*/  MOV R3, R5 ;  /* 0x0000000500037202 */ /* 0x000fca0000000f00 */
[----:B------:R-:W2:Y:S04]  /*0250*/  LDG.E R25, desc[UR4][R2.64+-0x10] ;  /* 0xfffff00402197981 */ /* 0x000ea8000c1e1900 */
[----:B------:R-:W3:Y:S04]  /*0260*/  LDG.E R23, desc[UR4][R2.64+-0xc] ;  /* 0xfffff40402177981 */ /* 0x000ee8000c1e1900 */
[----:B------:R-:W4:Y:S04]  /*0270*/  LDG.E R29, desc[UR4][R2.64+-0x8] ;  /* 0xfffff804021d7981 */ /* 0x000f28000c1e1900 */
[----:B------:R-:W5:Y:S01]  /*0280*/  LDG.E R28, desc[UR4][R2.64+-0x4] ;  /* 0xfffffc04021c7981 */ /* 0x000f62000c1e1900 */
[----:B0-----:R-:W-:-:S05]  /*0290*/  IMAD.WIDE R14, R18, 0x4, R14 ;  /* 0x00000004120e7825 */ /* 0x001fca00078e020e */
[----:B------:R0:W2:Y:S01]  /*02a0*/  LDG.E R26, desc[UR4][R14.64] ;  /* 0x000000040e1a7981 */ /* 0x0000a2000c1e1900 */
[----:B------:R-:W-:-:S04]  /*02b0*/  IMAD.WIDE R12, R17, 0x4, R14 ;  /* 0x00000004110c7825 */ /* 0x000fc800078e020e */
[C---:B------:R-:W-:Y:S02]  /*02c0*/  IMAD.WIDE R4, R17.reuse, 0x4, R12 ;  /* 0x0000000411047825 */ /* 0x040fe400078e020c */
[----:B------:R-:W3:Y:S02]  /*02d0*/  LDG.E R12, desc[UR4][R12.64] ;  /* 0x000000040c0c7981 */ /* 0x000ee4000c1e1900 */
[C---:B------:R-:W-:Y:S02]  /*02e0*/  IMAD.WIDE R8, R17.reuse, 0x4, R4 ;  /* 0x0000000411087825 */ /* 0x040fe400078e0204 */
[----:B------:R-:W4:Y:S02]  /*02f0*/  LDG.E R4, desc[UR4][R4.64] ;  /* 0x0000000404047981 */ /* 0x000f24000c1e1900 */
[C---:B------:R-:W-:Y:S02]  /*0300*/  IMAD.WIDE R6, R17.reuse, 0x4, R8 ;  /* 0x0000000411067825 */ /* 0x040fe400078e0208 */
[----:B------:R-:W5:Y:S02]  /*0310*/  LDG.E R8, desc[UR4][R8.64] ;  /* 0x0000000408087981 */ /* 0x000f64000c1e1900 */
[----:B------:R-:W-:-:S02]  /*0320*/  IMAD.WIDE R10, R17, 0x4, R6 ;  /* 0x00000004110a7825 */ /* 0x000fc400078e0206 */
[----:B------:R-:W5:Y:S04]  /*0330*/  LDG.E R5, desc[UR4][R2.64] ;  /* 0x0000000402057981 */ /* 0x000f68000c1e1900 */
[----:B------:R-:W5:Y:S01]  /*0340*/  LDG.E R6, desc[UR4][R6.64] ;  /* 0x0000000406067981 */ /* 0x000f62000c1e1900 */
[----:B0-----:R-:W-:-:S03]  /*0350*/  IMAD.WIDE R14, R17, 0x4, R10 ;  /* 0x00000004110e7825 */ /* 0x001fc600078e020a */
[----:B------:R-:W5:Y:S04]  /*0360*/  LDG.E R10, desc[UR4][R10.64] ;  /* 0x000000040a0a7981 */ /* 0x000f68000c1e1900 */
[----:B------:R-:W5:Y:S04]  /*0370*/  LDG.E R13, desc[UR4][R14.64] ;  /* 0x000000040e0d7981 */ /* 0x000f68000c1e1900 */
[----:B------:R-:W5:Y:S04]  /*0380*/  LDG.E R7, desc[UR4][R2.64+0x4] ;  /* 0x0000040402077981 */ /* 0x000f68000c1e1900 */
[----:B------:R-:W5:Y:S01]  /*0390*/  LDG.E R9, desc[UR4][R2.64+0xc] ;  /* 0x00000c0402097981 */ /* 0x000f62000c1e1900 */
[----:B--2---:R-:W-:Y:S01]  /*03a0*/  FFMA R26, R25, R26, R24 ;  /* 0x0000001a191a7223 */ /* 0x004fe20000000018 */
[----:B------:R-:W-:-:S02]  /*03b0*/  IMAD.WIDE R24, R17, 0x4, R14 ;  /* 0x0000000411187825 */ /* 0x000fc400078e020e */
[----:B------:R-:W2:Y:S04]  /*03c0*/  LDG.E R14, desc[UR4][R2.64+0x8] ;  /* 0x00000804020e7981 */ /* 0x000ea8000c1e1900 */
[----:B------:R-:W2:Y:S01]  /*03d0*/  LDG.E R24, desc[UR4][R24.64] ;  /* 0x0000000418187981 */ /* 0x000ea2000c1e1900 */
[----:B---3--:R-:W-:Y:S01]  /*03e0*/  FFMA R12, R23, R12, R26 ;  /* 0x0000000c170c7223 */ /* 0x008fe2000000001a */
[----:B------:R-:W-:-:S03]  /*03f0*/  IADD3 R22, PT, PT, R22, 0x8, RZ ;  /* 0x0000000816167810 */ /* 0x000fc60007ffe0ff */
[----:B----4-:R-:W-:Y:S01]  /*0400*/  FFMA R29, R29, R4, R12 ;  /* 0x000000041d1d7223 */ /* 0x010fe2000000000c */
[----:B------:R-:W-:-:S03]  /*0410*/  ISETP.NE.AND P1, PT, R22, RZ, PT ;  /* 0x000000ff1600720c */ /* 0x000fc60003f25270 */
[----:B-----5:R-:W-:Y:S01]  /*0420*/  FFMA R8, R28, R8, R29 ;  /* 0x000000081c087223 */ /* 0x020fe2000000001d */
[----:B------:R-:W-:-:S03]  /*0430*/  IADD3 R4, P2, PT, R2, 0x20, RZ ;  /* 0x0000002002047810 */ /* 0x000fc60007f5e0ff */
[----:B------:R-:W-:Y:S01]  /*0440*/  FFMA R6, R5, R6, R8 ;  /* 0x0000000605067223 */ /* 0x000fe20000000008 */
[----:B------:R-:W-:Y:S02]  /*0450*/  IADD3.X R5, PT, PT, RZ, R3, RZ, P2, !PT ;  /* 0x00000003ff057210 */ /* 0x000fe400017fe4ff */
[----:B------:R-:W-:Y:S01]  /*0460*/  LEA R18, R17, R18, 0x3 ;  /* 0x0000001211127211 */ /* 0x000fe200078e18ff */
[----:B------:R-:W-:-:S04]  /*0470*/  FFMA R7, R7, R10, R6 ;  /* 0x0000000a07077223 */ /* 0x000fc80000000006 */
[----:B--2---:R-:W-:-:S04]  /*0480*/  FFMA R14, R14, R13, R7 ;  /* 0x0000000d0e0e7223 */ /* 0x004fc80000000007 */
[----:B------:R-:W-:Y:S01]  /*0490*/  FFMA R24, R9, R24, R14 ;  /* 0x0000001809187223 */ /* 0x000fe2000000000e */
[----:B------:R-:W-:Y:S06]  /*04a0*/  @P1 BRA `(.L_x_2) ;  /* 0xfffffffc005c1947 */ /* 0x000fec000383ffff */
.L_x_1:
[----:B------:R-:W-:Y:S05]  /*04b0*/  @!P0 BRA `(.L_x_0) ;  /* 0x0000000000fc8947 */ /* 0x000fea0003800000 */
[----:B------:R-:W-:Y:S02]  /*04c0*/  ISETP.GE.U32.AND P1, PT, R27, 0x4, PT ;  /* 0x000000041b00780c */ /* 0x000fe40003f26070 */
[----:B------:R-:W-:-:S04]  /*04d0*/  LOP3.LUT R14, R16, 0x3, RZ, 0xc0, !PT ;  /* 0x00000003100e7812 */ /* 0x000fc800078ec0ff */
[----:B------:R-:W-:-:S07]  /*04e0*/  ISETP.NE.AND P0, PT, R14, RZ, PT ;  /* 0x000000ff0e00720c */ /* 0x000fce0003f05270 */
[----:B------:R-:W-:Y:S06]  /*04f0*/  @!P1 BRA `(.L_x_3) ;  /* 0x00000000006c9947 */ /* 0x000fec0003800000 */
[----:B------:R-:W0:Y:S01]  /*0500*/  LDC.64 R4, c[0x0][0x390] ;  /* 0x0000e400ff047b82 */ /* 0x000e220000000a00 */
[----:B------:R-:W1:Y:S01]  /*0510*/  LDCU.64 UR6, c[0x0][0x380] ;  /* 0x00007000ff0677ac */ /* 0x000e620008000a00 */
[----:B------:R-:W-:Y:S01]  /*0520*/  IMAD R7, R21, R17, R0 ;  /* 0x0000001115077224 */ /* 0x000fe200078e0200 */
[CC--:B------:R-:W-:Y:S02]  /*0530*/  IADD3 R3, PT, PT, R20.reuse, R21.reuse, RZ ;  /* 0x0000001514037210 */ /* 0x0c0fe40007ffe0ff */
[----:B------:R-:W-:-:S03]  /*0540*/  IADD3 R8, P1, PT, R20, R21, RZ ;  /* 0x0000001514087210 */ /* 0x000fc60007f3e0ff */
[----:B------:R-:W2:Y:S01]  /*0550*/  LDC.64 R12, c[0x0][0x380] ;  /* 0x0000e000ff0c7b82 */ /* 0x000ea20000000a00 */
[----:B0-----:R-:W-:-:S04]  /*0560*/  IMAD.WIDE R4, R7, 0x4, R4 ;  /* 0x0000000407047825 */ /* 0x001fc800078e0204 */
[----:B------:R-:W-:Y:S02]  /*0570*/  IMAD.WIDE R6, R17, 0x4, R4 ;  /* 0x0000000411067825 */ /* 0x000fe400078e0204 */
[----:B------:R-:W3:Y:S02]  /*0580*/  LDG.E R4, desc[UR4][R4.64] ;  /* 0x0000000404047981 */ /* 0x000ee4000c1e1900 */
[----:B--2---:R-:W-:Y:S01]  /*0590*/  IMAD.WIDE.U32 R12, R3, 0x4, R12 ;  /* 0x00000004030c7825 */ /* 0x004fe200078e000c */
[----:B------:R-:W-:Y:S02]  /*05a0*/  IADD3.X R3, PT, PT, RZ, RZ, RZ, P1, !PT ;  /* 0x000000ffff037210 */ /* 0x000fe40000ffe4ff */
[----:B-1----:R-:W-:-:S03]  /*05b0*/  LEA R2, P1, R8, UR6, 0x2 ;  /* 0x0000000608027c11 */ /* 0x002fc6000f8210ff */
[----:B------:R-:W3:Y:S01]  /*05c0*/  LDG.E R13, desc[UR4][R12.64] ;  /* 0x000000040c0d7981 */ /* 0x000ee2000c1e1900 */
[----:B------:R-:W-:Y:S01]  /*05d0*/  LEA.HI.X R3, R8, UR7, R3, 0x2, P1 ;  /* 0x0000000708037c11 */ /* 0x000fe200088f1403 */
[C---:B------:R-:W-:Y:S02]  /*05e0*/  IMAD.WIDE R8, R17.reuse, 0x4, R6 ;  /* 0x0000000411087825 */ /* 0x040fe400078e0206 */
[----:B------:R-:W2:Y:S04]  /*05f0*/  LDG.E R6, desc[UR4][R6.64] ;  /* 0x0000000406067981 */ /* 0x000ea8000c1e1900 */
[----:B------:R-:W2:Y:S01]  /*0600*/  LDG.E R15, desc[UR4][R2.64+0x4] ;  /* 0x00000404020f7981 */ /* 0x000ea2000c1e1900 */
[----:B------:R-:W-:-:S03]  /*0610*/  IMAD.WIDE R10, R17, 0x4, R8 ;  /* 0x00000004110a7825 */ /* 0x000fc600078e0208 */
[----:B------:R-:W4:Y:S04]  /*0620*/  LDG.E R22, desc[UR4][R8.64] ;  /* 0x0000000408167981 */ /* 0x000f28000c1e1900 */
[----:B------:R-:W4:Y:S04]  /*0630*/  LDG.E R18, desc[UR4][R2.64+0x8] ;  /* 0x0000080402127981 */ /* 0x000f28000c1e1900 */
[----:B------:R-:W5:Y:S04]  /*0640*/  LDG.E R26, desc[UR4][R2.64+0xc] ;  /* 0x00000c04021a7981 */ /* 0x000f68000c1e1900 */
[----:B------:R-:W5:Y:S01]  /*0650*/  LDG.E R10, desc[UR4][R10.64] ;  /* 0x000000040a0a7981 */ /* 0x000f62000c1e1900 */
[----:B------:R-:W-:Y:S01]  /*0660*/  IADD3 R21, PT, PT, R21, 0x4, RZ ;  /* 0x0000000415157810 */ /* 0x000fe20007ffe0ff */
[----:B---3--:R-:W-:-:S04]  /*0670*/  FFMA R24, R13, R4, R24 ;  /* 0x000000040d187223 */ /* 0x008fc80000000018 */
[----:B--2---:R-:W-:-:S04]  /*0680*/  FFMA R15, R15, R6, R24 ;  /* 0x000000060f0f7223 */ /* 0x004fc80000000018 */
[----:B----4-:R-:W-:-:S04]  /*0690*/  FFMA R15, R18, R22, R15 ;  /* 0x00000016120f7223 */ /* 0x010fc8000000000f */
[----:B-----5:R-:W-:-:S07]  /*06a0*/  FFMA R24, R26, R10, R15 ;  /* 0x0000000a1a187223 */ /* 0x020fce000000000f */
.L_x_3:
[----:B------:R-:W-:Y:S05]  /*06b0*/  @!P0 BRA `(.L_x_0) ;  /* 0x00000000007c8947 */ /* 0x000fea0003800000 */
[----:B------:R-:W-:Y:S02]  /*06c0*/  ISETP.NE.AND P1, PT, R14, 0x1, PT ;  /* 0x000000010e00780c */ /* 0x000fe40003f25270 */
[----:B------:R-:W-:-:S04]  /*06d0*/  LOP3.LUT R16, R16, 0x1, RZ, 0xc0, !PT ;  /* 0x0000000110107812 */ /* 0x000fc800078ec0ff */
[----:B------:R-:W-:-:S07]  /*06e0*/  ISETP.NE.U32.AND P0, PT, R16, 0x1, PT ;  /* 0x000000011000780c */ /* 0x000fce0003f05070 */
[----:B------:R-:W0:Y:S01]  /*06f0*/  @P1 LDC.64 R10, c[0x0][0x380] ;  /* 0x0000e000ff0a1b82 */ /* 0x000e220000000a00 */
[CC--:B------:R-:W-:Y:S02]  /*0700*/  @P1 IADD3 R13, PT, PT, R20.reuse, R21.reuse, RZ ;  /* 0x00000015140d1210 */ /* 0x0c0fe40007ffe0ff */
[----:B------:R-:W-:-:S04]  /*0710*/  @P1 IADD3 R12, P2, PT, R20, R21, RZ ;  /* 0x00000015140c1210 */ /* 0x000fc80007f5e0ff */
[----:B------:R-:W-:Y:S01]  /*0720*/  @P1 IADD3.X R14, PT, PT, RZ, RZ, RZ, P2, !PT ;  /* 0x000000ffff0e1210 */ /* 0x000fe200017fe4ff */
[----:B------:R-:W1:Y:S08]  /*0730*/  @P1 LDC.64 R8, c[0x0][0x390] ;  /* 0x0000e400ff081b82 */ /* 0x000e700000000a00 */
[----:B------:R-:W2:Y:S08]  /*0740*/  @P1 LDC.64 R6, c[0x0][0x380] ;  /* 0x0000e000ff061b82 */ /* 0x000eb00000000a00 */
[----:B------:R-:W3:Y:S01]  /*0750*/  @!P0 LDC.64 R4, c[0x0][0x380] ;  /* 0x0000e000ff048b82 */ /* 0x000ee20000000a00 */
[----:B0-----:R-:W-:-:S04]  /*0760*/  @P1 IMAD.WIDE.U32 R10, R13, 0x4, R10 ;  /* 0x000000040d0a1825 */ /* 0x001fc800078e000a */
[C---:B------:R-:W-:Y:S01]  /*0770*/  @P1 IMAD R13, R21.reuse, R17, R0 ;  /* 0x00000011150d1224 */ /* 0x040fe200078e0200 */
[----:B------:R-:W-:Y:S01]  /*0780*/  @P1 IADD3 R21, PT, PT, R21, 0x2, RZ ;  /* 0x0000000215151810 */ /* 0x000fe20007ffe0ff */
[----:B------:R-:W4:Y:S01]  /*0790*/  @P1 LDG.E R11, desc[UR4][R10.64] ;  /* 0x000000040a0b1981 */ /* 0x000f22000c1e1900 */
[----:B------:R-:W0:Y:S01]  /*07a0*/  @!P0 LDC.64 R2, c[0x0][0x390] ;  /* 0x0000e400ff028b82 */ /* 0x000e220000000a00 */
[----:B-1----:R-:W-:Y:S01]  /*07b0*/  @P1 IMAD.WIDE R8, R13, 0x4, R8 ;  /* 0x000000040d081825 */ /* 0x002fe200078e0208 */
[----:B------:R-:W-:Y:S02]  /*07c0*/  @!P0 IADD3 R15, PT, PT, R20, R21, RZ ;  /* 0x00000015140f8210 */ /* 0x000fe40007ffe0ff */
[----:B--2---:R-:W-:Y:S01]  /*07d0*/  @P1 LEA R6, P2, R12, R6, 0x2 ;  /* 0x000000060c061211 */ /* 0x004fe200078410ff */
[----:B------:R-:W-:-:S03]  /*07e0*/  @!P0 IMAD R21, R21, R17, R0 ;  /* 0x0000001115158224 */ /* 0x000fc600078e0200 */
[----:B------:R-:W-:Y:S01]  /*07f0*/  @P1 LEA.HI.X R7, R12, R7, R14, 0x2, P2 ;  /* 0x000000070c071211 */ /* 0x000fe200010f140e */
[----:B------:R-:W-:Y:S01]  /*0800*/  @P1 IMAD.WIDE R12, R17, 0x4, R8 ;  /* 0x00000004110c1825 */ /* 0x000fe200078e0208 */
[----:B------:R-:W4:Y:S03]  /*0810*/  @P1 LDG.E R14, desc[UR4][R8.64] ;  /* 0x00000004080e1981 */ /* 0x000f26000c1e1900 */
[----:B---3--:R-:W-:Y:S01]  /*0820*/  @!P0 IMAD.WIDE.U32 R4, R15, 0x4, R4 ;  /* 0x000000040f048825 */ /* 0x008fe200078e0004 */
[----:B------:R-:W2:Y:S04]  /*0830*/  @P1 LDG.E R6, desc[UR4][R6.64+0x4] ;  /* 0x0000040406061981 */ /* 0x000ea8000c1e1900 */
[----:B------:R-:W2:Y:S01]  /*0840*/  @P1 LDG.E R12, desc[UR4][R12.64] ;  /* 0x000000040c0c1981 */ /* 0x000ea2000c1e1900 */
[----:B0-----:R-:W-:-:S03]  /*0850*/  @!P0 IMAD.WIDE R2, R21, 0x4, R2 ;  /* 0x0000000415028825 */ /* 0x001fc600078e0202 */
[----:B------:R-:W3:Y:S04]  /*0860*/  @!P0 LDG.E R5, desc[UR4][R4.64] ;  /* 0x0000000404058981 */ /* 0x000ee8000c1e1900 */
[----:B------:R-:W3:Y:S01]  /*0870*/  @!P0 LDG.E R2, desc[UR4][R2.64] ;  /* 0x0000000402028981 */ /* 0x000ee2000c1e1900 */
[----:B----4-:R-:W-:-:S04]  /*0880*/  @P1 FFMA R11, R11, R14, R24 ;  /* 0x0000000e0b0b1223 */ /* 0x010fc80000000018 */
[----:B--2---:R-:W-:-:S04]  /*0890*/  @P1 FFMA R24, R6, R12, R11 ;  /* 0x0000000c06181223 */ /* 0x004fc8000000000b */
[----:B---3--:R-:W-:-:S07]  /*08a0*/  @!P0 FFMA R24, R5, R2, R24 ;  /* 0x0000000205188223 */ /* 0x008fce0000000018 */
.L_x_0:
[----:B------:R-:W0:Y:S01]  /*08b0*/  LDC.64 R2, c[0x0][0x3a0] ;  /* 0x0000e800ff027b82 */ /* 0x000e220000000a00 */
[----:B------:R-:W1:Y:S02]  /*08c0*/  LDCU UR6, c[0x0][0x3ac] ;  /* 0x00007580ff0677ac */ /* 0x000e640008000800 */
[----:B-1----:R-:W-:-:S04]  /*08d0*/  IMAD R19, R19, UR6, R0 ;  /* 0x0000000613137c24 */ /* 0x002fc8000f8e0200 */
[----:B0-----:R-:W-:-:S05]  /*08e0*/  IMAD.WIDE R2, R19, 0x4, R2 ;  /* 0x0000000413027825 */ /* 0x001fca00078e0202 */
[----:B------:R-:W-:Y:S01]  /*08f0*/  STG.E desc[UR4][R2.64], R24 ;  /* 0x0000001802007986 */ /* 0x000fe2000c101904 */
[----:B------:R-:W-:Y:S05]  /*0900*/  EXIT ;  /* 0x000000000000794d */ /* 0x000fea0003800000 */
.L_x_4:
[----:B------:R-:W-:-:S00]  /*0910*/  BRA `(.L_x_4) ;  /* 0xfffffffc00fc7947 */ /* 0x000fc0000383ffff */
[----:B------:R-:W-:-:S00]  /*0920*/  NOP ;  /* 0x0000000000007918 */ /* 0x000fc00000000000 */
        /* <DEDUP_REMOVED lines=13> */
.L_x_11:


//--------------------- .text._Z9transposePfiiS_  --------------------------
	.section	.text._Z9transposePfiiS_,"ax",@progbits
	.align	128
        .global         _Z9transposePfiiS_
        .type           _Z9transposePfiiS_,@function
        .size           _Z9transposePfiiS_,(.L_x_12 - _Z9transposePfiiS_)
        .other          _Z9transposePfiiS_,@"STO_CUDA_ENTRY STV_DEFAULT"
_Z9transposePfiiS_:
.text._Z9transposePfiiS_:
[----:B------:R-:W-:Y:S08]  /*0000*/  LDC R1, c[0x0][0x37c] ;  /* 0x0000df00ff017b82 */ /* 0x000ff00000000800 */
[----:B------:R-:W0:Y:S08]  /*0010*/  LDC.64 R2, c[0x0][0x388] ;  /* 0x0000e200ff027b82 */ /* 0x000e300000000a00 */
[----:B------:R-:W1:Y:S01]  /*0020*/  S2UR UR4, SR_CTAID.X ;  /* 0x00000000000479c3 */ /* 0x000e620000002500 */
[----:B0-----:R-:W-:-:S04]  /*0030*/  ISETP.GE.AND P0, PT, R3, 0x1, PT ;  /* 0x000000010300780c */ /* 0x001fc80003f06270 */
[----:B-1----:R-:W-:-:S13]  /*0040*/  ISETP.LE.OR P0, PT, R2, UR4, !P0 ;  /* 0x0000000402007c0c */ /* 0x002fda000c703670 */
[----:B------:R-:W-:Y:S05]  /*0050*/  @P0 EXIT ;  /* 0x000000000000094d */ /* 0x000fea0003800000 */
[C---:B------:R-:W-:Y:S01]  /*0060*/  ISETP.GE.U32.AND P1, PT, R3.reuse, 0x10, PT ;  /* 0x000000100300780c */ /* 0x040fe20003f26070 */
[----:B------:R-:W0:Y:S01]  /*0070*/  LDCU.64 UR6, c[0x0][0x358] ;  /* 0x00006b00ff0677ac */ /* 0x000e220008000a00 */
[C---:B------:R-:W-:Y:S01]  /*0080*/  LOP3.LUT R8, R3.reuse, 0xf, RZ, 0xc0, !PT ;  /* 0x0000000f03087812 */ /* 0x040fe200078ec0ff */
[----:B------:R-:W-:Y:S02]  /*0090*/  IMAD R0, R3, UR4, RZ ;  /* 0x0000000403007c24 */ /* 0x000fe4000f8e02ff */
[----:B------:R-:W-:Y:S01]  /*00a0*/  HFMA2 R5, -RZ, RZ, 0, 0 ;  /* 0x00000000ff057431 */ /* 0x000fe200000001ff */
[----:B------:R-:W-:-:S07]  /*00b0*/  ISETP.NE.AND P0, PT, R8, RZ, PT ;  /* 0x000000ff0800720c */ /* 0x000fce0003f05270 */
[----:B------:R-:W-:Y:S06]  /*00c0*/  @!P1 BRA `(.L_x_5) ;  /* 0x0000000400009947 */ /* 0x000fec0003800000 */
[----:B------:R-:W1:Y:S01]  /*00d0*/  LDC.64 R6, c[0x0][0x380] ;  /* 0x0000e000ff067b82 */ /* 0x000e620000000a00 */
[----:B------:R-:W-:Y:S02]  /*00e0*/  LOP3.LUT R5, R3, 0x7ffffff0, RZ, 0xc0, !PT ;  /* 0x7ffffff003057812 */ /* 0x000fe400078ec0ff */
[----:B------:R-:W-:Y:S02]  /*00f0*/  MOV R9, UR4 ;  /* 0x0000000400097c02 */ /* 0x000fe40008000f00 */
[----:B------:R-:W-:Y:S01]  /*0100*/  IADD3 R4, PT, PT, -R5, RZ, RZ ;  /* 0x000000ff05047210 */ /* 0x000fe20007ffe1ff */
[----:B-1----:R-:W-:-:S03]  /*0110*/  IMAD.WIDE.U32 R6, R0, 0x4, R6 ;  /* 0x0000000400067825 */ /* 0x002fc600078e0006 */
[----:B------:R-:W-:-:S04]  /*0120*/  IADD3 R10, P1, PT, R6, 0x20, RZ ;  /* 0x00000020060a7810 */ /* 0x000fc80007f3e0ff */
[----:B------:R-:W-:-:S09]  /*0130*/  IADD3.X R11, PT, PT, RZ, R7, RZ, P1, !PT ;  /* 0x00000007ff0b7210 */ /* 0x000fd20000ffe4ff */
.L_x_6:
[----:B------:R-:W-:Y:S01]  /*0140*/  IMAD.MOV.U32 R6, RZ, RZ, R10 ;  /* 0x000000ffff067224 */ /* 0x000fe200078e000a */
[----:B------:R-:W-:Y:S02]  /*0150*/  MOV R7, R11 ;  /* 0x0000000b00077202 */ /* 0x000fe40000000f00 */
[----:B-1----:R-:W1:Y:S03]  /*0160*/  LDC.64 R10, c[0x0][0x390] ;  /* 0x0000e400ff0a7b82 */ /* 0x002e660000000a00 */
[----:B0-----:R-:W2:Y:S01]  /*0170*/  LDG.E R19, desc[UR6][R6.64+-0x20] ;  /* 0xffffe00606137981 */ /* 0x001ea2000c1e1900 */
[----:B-1----:R-:W-:-:S05]  /*0180*/  IMAD.WIDE R10, R9, 0x4, R10 ;  /* 0x00000004090a7825 */ /* 0x002fca00078e020a */
[----:B--2---:R0:W-:Y:S04]  /*0190*/  STG.E desc[UR6][R10.64], R19 ;  /* 0x000000130a007986 */ /* 0x0041e8000c101906 */
[----:B------:R-:W2:Y:S01]  /*01a0*/  LDG.E R21, desc[UR6][R6.64+-0x1c] ;  /* 0xffffe40606157981 */ /* 0x000ea2000c1e1900 */
[----:B------:R-:W-:-:S05]  /*01b0*/  IMAD.WIDE R12, R2, 0x4, R10 ;  /* 0x00000004020c7825 */ /* 0x000fca00078e020a */
[----:B--2---:R1:W-:Y:S04]  /*01c0*/  STG.E desc[UR6][R12.64], R21 ;  /* 0x000000150c007986 */ /* 0x0043e8000c101906 */
[----:B------:R-:W2:Y:S01]  /*01d0*/  LDG.E R23, desc[UR6][R6.64+-0x18] ;  /* 0xffffe80606177981 */ /* 0x000ea2000c1e1900 */
[----:B------:R-:W-:-:S05]  /*01e0*/  IMAD.WIDE R14, R2, 0x4, R12 ;  /* 0x00000004020e7825 */ /* 0x000fca00078e020c */
[----:B--2---:R2:W-:Y:S04]  /*01f0*/  STG.E desc[UR6][R14.64], R23 ;  /* 0x000000170e007986 */ /* 0x0045e8000c101906 */
[----:B------:R-:W3:Y:S01]  /*0200*/  LDG.E R25, desc[UR6][R6.64+-0x14] ;  /* 0xffffec0606197981 */ /* 0x000ee2000c1e1900 */
[----:B------:R-:W-:-:S05]  /*0210*/  IMAD.WIDE R16, R2, 0x4, R14 ;  /* 0x0000000402107825 */ /* 0x000fca00078e020e */
[----:B---3--:R3:W-:Y:S04]  /*0220*/  STG.E desc[UR6][R16.64], R25 ;  /* 0x0000001910007986 */ /* 0x0087e8000c101906 */
[----:B------:R-:W4:Y:S01]  /*0230*/  LDG.E R27, desc[UR6][R6.64+-0x10] ;  /* 0xfffff006061b7981 */ /* 0x000f22000c1e1900 */
[----:B0-----:R-:W-:-:S05]  /*0240*/  IMAD.WIDE R10, R2, 0x4, R16 ;  /* 0x00000004020a7825 */ /* 0x001fca00078e0210 */
[----:B----4-:R0:W-:Y:S04]  /*0250*/  STG.E desc[UR6][R10.64], R27 ;  /* 0x0000001b0a007986 */ /* 0x0101e8000c101906 */
[----:B------:R-:W4:Y:S01]  /*0260*/  LDG.E R19, desc[UR6][R6.64+-0xc] ;  /* 0xfffff40606137981 */ /* 0x000f22000c1e1900 */
[----:B-1----:R-:W-:-:S05]  /*0270*/  IMAD.WIDE R12, R2, 0x4, R10 ;  /* 0x00000004020c7825 */ /* 0x002fca00078e020a */
[----:B----4-:R1:W-:Y:S04]  /*0280*/  STG.E desc[UR6][R12.64], R19 ;  /* 0x000000130c007986 */ /* 0x0103e8000c101906 */
[----:B------:R-:W4:Y:S01]  /*0290*/  LDG.E R21, desc[UR6][R6.64+-0x8] ;  /* 0xfffff80606157981 */ /* 0x000f22000c1e1900 */
[----:B--2---:R-:W-:-:S05]  /*02a0*/  IMAD.WIDE R14, R2, 0x4, R12 ;  /* 0x00000004020e7825 */ /* 0x004fca00078e020c */
[----:B----4-:R2:W-:Y:S04]  /*02b0*/  STG.E desc[UR6][R14.64], R21 ;  /* 0x000000150e007986 */ /* 0x0105e8000c101906 */
[----:B------:R-:W4:Y:S01]  /*02c0*/  LDG.E R23, desc[UR6][R6.64+-0x4] ;  /* 0xfffffc0606177981 */ /* 0x000f22000c1e1900 */
[----:B---3--:R-:W-:-:S05]  /*02d0*/  IMAD.WIDE R16, R2, 0x4, R14 ;  /* 0x0000000402107825 */ /* 0x008fca00078e020e */
[----:B----4-:R3:W-:Y:S04]  /*02e0*/  STG.E desc[UR6][R16.64], R23 ;  /* 0x0000001710007986 */ /* 0x0107e8000c101906 */
        /* <DEDUP_REMOVED lines=19> */
[----:B--2---:R-:W-:Y:S01]  /*0420*/  IMAD.WIDE R14, R2, 0x4, R12 ;  /* 0x00000004020e7825 */ /* 0x004fe200078e020c */
[----:B------:R-:W-:-:S04]  /*0430*/  IADD3 R4, PT, PT, R4, 0x10, RZ ;  /* 0x0000001004047810 */ /* 0x000fc80007ffe0ff */
[----:B------:R-:W-:Y:S01]  /*0440*/  ISETP.NE.AND P1, PT, R4, RZ, PT ;  /* 0x000000ff0400720c */ /* 0x000fe20003f25270 */
[----:B----4-:R1:W-:Y:S04]  /*0450*/  STG.E desc[UR6][R14.64], R27 ;  /* 0x0000001b0e007986 */ /* 0x0103e8000c101906 */
[----:B------:R-:W2:Y:S01]  /*0460*/  LDG.E R19, desc[UR6][R6.64+0x1c] ;  /* 0x00001c0606137981 */ /* 0x000ea2000c1e1900 */
[----:B---3--:R-:W-:Y:S01]  /*0470*/  IMAD.WIDE R16, R2, 0x4, R14 ;  /* 0x0000000402107825 */ /* 0x008fe200078e020e */
[----:B0-----:R-:W-:-:S03]  /*0480*/  IADD3 R10, P2, PT, R6, 0x40, RZ ;  /* 0x00000040060a7810 */ /* 0x001fc60007f5e0ff */
[----:B------:R-:W-:Y:S01]  /*0490*/  IMAD R9, R2, 0x10, R9 ;  /* 0x0000001002097824 */ /* 0x000fe200078e0209 */
[----:B------:R-:W-:Y:S01]  /*04a0*/  IADD3.X R11, PT, PT, RZ, R7, RZ, P2, !PT ;  /* 0x00000007ff0b7210 */ /* 0x000fe200017fe4ff */
[----:B--2---:R1:W-:Y:S01]  /*04b0*/  STG.E desc[UR6][R16.64], R19 ;  /* 0x0000001310007986 */ /* 0x0043e2000c101906 */
[----:B------:R-:W-:Y:S07]  /*04c0*/  @P1 BRA `(.L_x_6) ;  /* 0xfffffffc001c1947 */ /* 0x000fee000383ffff */
.L_x_5:
[----:B0-----:R-:W-:Y:S05]  /*04d0*/  @!P0 EXIT ;  /* 0x000000000000894d */ /* 0x001fea0003800000 */
[----:B------:R-:W-:Y:S02]  /*04e0*/  ISETP.GE.U32.AND P1, PT, R8, 0x8, PT ;  /* 0x000000080800780c */ /* 0x000fe40003f26070 */
[----:B------:R-:W-:-:S04]  /*04f0*/  LOP3.LUT R4, R3, 0x7, RZ, 0xc0, !PT ;  /* 0x0000000703047812 */ /* 0x000fc800078ec0ff */
[----:B------:R-:W-:-:S07]  /*0500*/  ISETP.NE.AND P0, PT, R4, RZ, PT ;  /* 0x000000ff0400720c */ /* 0x000fce0003f05270 */
[----:B------:R-:W-:Y:S06]  /*0510*/  @!P1 BRA `(.L_x_7) ;  /* 0x00000000008c9947 */ /* 0x000fec0003800000 */
[----:B------:R-:W0:Y:S01]  /*0520*/  LDC.64 R8, c[0x0][0x380] ;  /* 0x0000e000ff087b82 */ /* 0x000e220000000a00 */
[----:B------:R-:W-:-:S07]  /*0530*/  IADD3 R7, PT, PT, R0, R5, RZ ;  /* 0x0000000500077210 */ /* 0x000fce0007ffe0ff */
[----:B-1----:R-:W1:Y:S08]  /*0540*/  LDC.64 R14, c[0x0][0x380] ;  /* 0x0000e000ff0e7b82 */ /* 0x002e700000000a00 */
[----:B------:R-:W2:Y:S01]  /*0550*/  LDC.64 R10, c[0x0][0x390] ;  /* 0x0000e400ff0a7b82 */ /* 0x000ea20000000a00 */
[----:B0-----:R-:W-:-:S05]  /*0560*/  IMAD.WIDE.U32 R8, R7, 0x4, R8 ;  /* 0x0000000407087825 */ /* 0x001fca00078e0008 */
[----:B------:R-:W3:Y:S01]  /*0570*/  LDG.E R17, desc[UR6][R8.64] ;  /* 0x0000000608117981 */ /* 0x000ee2000c1e1900 */
[----:B------:R-:W-:Y:S01]  /*0580*/  IADD3 R12, P1, PT, R0, R5, RZ ;  /* 0x00000005000c7210 */ /* 0x000fe20007f3e0ff */
[----:B------:R-:W-:-:S03]  /*0590*/  IMAD R7, R5, R2, UR4 ;  /* 0x0000000405077e24 */ /* 0x000fc6000f8e0202 */
[----:B------:R-:W-:Y:S02]  /*05a0*/  IADD3.X R13, PT, PT, RZ, RZ, RZ, P1, !PT ;  /* 0x000000ffff0d7210 */ /* 0x000fe40000ffe4ff */
[----:B-1----:R-:W-:Y:S01]  /*05b0*/  LEA R6, P1, R12, R14, 0x2 ;  /* 0x0000000e0c067211 */ /* 0x002fe200078210ff */
[----:B--2---:R-:W-:-:S03]  /*05c0*/  IMAD.WIDE R10, R7, 0x4, R10 ;  /* 0x00000004070a7825 */ /* 0x004fc600078e020a */
[----:B------:R-:W-:Y:S02]  /*05d0*/  LEA.HI.X R7, R12, R15, R13, 0x2, P1 ;  /* 0x0000000f0c077211 */ /* 0x000fe400008f140d */
[----:B---3--:R0:W-:Y:S04]  /*05e0*/  STG.E desc[UR6][R10.64], R17 ;  /* 0x000000110a007986 */ /* 0x0081e8000c101906 */
        /* <DEDUP_REMOVED lines=18> */
[----:B------:R-:W2:Y:S01]  /*0710*/  LDG.E R21, desc[UR6][R6.64+0x1c] ;  /* 0x00001c0606157981 */ /* 0x000ea2000c1e1900 */
[----:B---3--:R-:W-:Y:S01]  /*0720*/  IMAD.WIDE R14, R2, 0x4, R12 ;  /* 0x00000004020e7825 */ /* 0x008fe200078e020c */
[----:B------:R-:W-:-:S04]  /*0730*/  IADD3 R5, PT, PT, R5, 0x8, RZ ;  /* 0x0000000805057810 */ /* 0x000fc80007ffe0ff */
[----:B--2---:R0:W-:Y:S03]  /*0740*/  STG.E desc[UR6][R14.64], R21 ;  /* 0x000000150e007986 */ /* 0x0041e6000c101906 */
.L_x_7:
[----:B------:R-:W-:Y:S05]  /*0750*/  @!P0 EXIT ;  /* 0x000000000000894d */ /* 0x000fea0003800000 */
[----:B------:R-:W-:Y:S02]  /*0760*/  ISETP.GE.U32.AND P1, PT, R4, 0x4, PT ;  /* 0x000000040400780c */ /* 0x000fe40003f26070 */
[----:B------:R-:W-:-:S04]  /*0770*/  LOP3.LUT R3, R3, 0x3, RZ, 0xc0, !PT ;  /* 0x0000000303037812 */ /* 0x000fc800078ec0ff */
[----:B------:R-:W-:-:S07]  /*0780*/  ISETP.NE.AND P0, PT, R3, RZ, PT ;  /* 0x000000ff0300720c */ /* 0x000fce0003f05270 */
[----:B------:R-:W-:Y:S06]  /*0790*/  @!P1 BRA `(.L_x_8) ;  /* 0x00000000005c9947 */ /* 0x000fec0003800000 */
[----:B------:R-:W2:Y:S01]  /*07a0*/  LDC.64 R6, c[0x0][0x380] ;  /* 0x0000e000ff067b82 */ /* 0x000ea20000000a00 */
[----:B0-----:R-:W-:-:S07]  /*07b0*/  IMAD.IADD R9, R0, 0x1, R5 ;  /* 0x0000000100097824 */ /* 0x001fce00078e0205 */
[----:B-1----:R-:W0:Y:S08]  /*07c0*/  LDC.64 R14, c[0x0][0x380] ;  /* 0x0000e000ff0e7b82 */ /* 0x002e300000000a00 */
[----:B------:R-:W1:Y:S01]  /*07d0*/  LDC.64 R10, c[0x0][0x390] ;  /* 0x0000e400ff0a7b82 */ /* 0x000e620000000a00 */
[----:B--2---:R-:W-:-:S05]  /*07e0*/  IMAD.WIDE.U32 R8, R9, 0x4, R6 ;  /* 0x0000000409087825 */ /* 0x004fca00078e0006 */
[----:B------:R-:W2:Y:S01]  /*07f0*/  LDG.E R17, desc[UR6][R8.64] ;  /* 0x0000000608117981 */ /* 0x000ea2000c1e1900 */
[----:B------:R-:W-:Y:S01]  /*0800*/  IADD3 R4, P1, PT, R0, R5, RZ ;  /* 0x0000000500047210 */ /* 0x000fe20007f3e0ff */
[----:B------:R-:W-:-:S03]  /*0810*/  IMAD R7, R5, R2, UR4 ;  /* 0x0000000405077e24 */ /* 0x000fc6000f8e0202 */
[----:B------:R-:W-:Y:S02]  /*0820*/  IADD3.X R12, PT, PT, RZ, RZ, RZ, P1, !PT ;  /* 0x000000ffff0c7210 */ /* 0x000fe40000ffe4ff */
[----:B0-----:R-:W-:Y:S01]  /*0830*/  LEA R6, P1, R4, R14, 0x2 ;  /* 0x0000000e04067211 */ /* 0x001fe200078210ff */
[----:B-1----:R-:W-:-:S03]  /*0840*/  IMAD.WIDE R10, R7, 0x4, R10 ;  /* 0x00000004070a7825 */ /* 0x002fc600078e020a */
[----:B------:R-:W-:Y:S02]  /*0850*/  LEA.HI.X R7, R4, R15, R12, 0x2, P1 ;  /* 0x0000000f04077211 */ /* 0x000fe400008f140c */
[----:B--2---:R2:W-:Y:S04]  /*0860*/  STG.E desc[UR6][R10.64], R17 ;  /* 0x000000110a007986 */ /* 0x0045e8000c101906 */
[----:B------:R-:W3:Y:S01]  /*0870*/  LDG.E R19, desc[UR6][R6.64+0x4] ;  /* 0x0000040606137981 */ /* 0x000ee2000c1e1900 */
[----:B------:R-:W-:-:S05]  /*0880*/  IMAD.WIDE R8, R2, 0x4, R10 ;  /* 0x0000000402087825 */ /* 0x000fca00078e020a */
[----:B---3--:R2:W-:Y:S04]  /*0890*/  STG.E desc[UR6][R8.64], R19 ;  /* 0x0000001308007986 */ /* 0x0085e8000c101906 */
[----:B------:R-:W3:Y:S01]  /*08a0*/  LDG.E R21, desc[UR6][R6.64+0x8] ;  /* 0x0000080606157981 */ /* 0x000ee2000c1e1900 */
[----:B------:R-:W-:-:S05]  /*08b0*/  IMAD.WIDE R12, R2, 0x4, R8 ;  /* 0x00000004020c7825 */ /* 0x000fca00078e0208 */
[----:B---3--:R2:W-:Y:S04]  /*08c0*/  STG.E desc[UR6][R12.64], R21 ;  /* 0x000000150c007986 */ /* 0x0085e8000c101906 */
[----:B------:R-:W3:Y:S01]  /*08d0*/  LDG.E R23, desc[UR6][R6.64+0xc] ;  /* 0x00000c0606177981 */ /* 0x000ee2000c1e1900 */
[----:B------:R-:W-:Y:S01]  /*08e0*/  IMAD.WIDE R14, R2, 0x4, R12 ;  /* 0x00000004020e7825 */ /* 0x000fe200078e020c */
[----:B------:R-:W-:-:S04]  /*08f0*/  IADD3 R5, PT, PT, R5, 0x4, RZ ;  /* 0x0000000405057810 */ /* 0x000fc80007ffe0ff */
[----:B---3--:R2:W-:Y:S03]  /*0900*/  STG.E desc[UR6][R14.64], R23 ;  /* 0x000000170e007986 */ /* 0x0085e6000c101906 */
.L_x_8:
[----:B------:R-:W-:Y:S05]  /*0910*/  @!P0 EXIT ;  /* 0x000000000000894d */ /* 0x000fea0003800000 */
[----:B0-2---:R-:W0:Y:S01]  /*0920*/  LDC.64 R8, c[0x0][0x380] ;  /* 0x0000e000ff087b82 */ /* 0x005e220000000a00 */
[----:B------:R-:W-:Y:S01]  /*0930*/  IADD3 R11, PT, PT, R0, R5, RZ ;  /* 0x00000005000b7210 */ /* 0x000fe20007ffe0ff */
[----:B------:R-:W-:Y:S02]  /*0940*/  IMAD.MOV R0, RZ, RZ, -R3 ;  /* 0x000000ffff007224 */ /* 0x000fe400078e0a03 */
[----:B------:R-:W-:-:S04]  /*0950*/  IMAD R3, R5, R2, UR4 ;  /* 0x0000000405037e24 */ /* 0x000fc8000f8e0202 */
[----:B------:R-:W2:Y:S01]  /*0960*/  LDC.64 R6, c[0x0][0x390] ;  /* 0x0000e400ff067b82 */ /* 0x000ea20000000a00 */
[----:B0-----:R-:W-:-:S05]  /*0970*/  IMAD.WIDE.U32 R8, R11, 0x4, R8 ;  /* 0x000000040b087825 */ /* 0x001fca00078e0008 */
[----:B------:R-:W-:-:S07]  /*0980*/  MOV R11, R9 ;  /* 0x00000009000b7202 */ /* 0x000fce0000000f00 */
.L_x_9:
[----:B0-----:R-:W-:-:S06]  /*0990*/  MOV R9, R11 ;  /* 0x0000000b00097202 */ /* 0x001fcc0000000f00 */
[----:B------:R0:W3:Y:S01]  /*09a0*/  LDG.E R9, desc[UR6][R8.64] ;  /* 0x0000000608097981 */ /* 0x0000e2000c1e1900 */
[----:B------:R-:W-:Y:S01]  /*09b0*/  IADD3 R0, PT, PT, R0, 0x1, RZ ;  /* 0x0000000100007810 */ /* 0x000fe20007ffe0ff */
[C---:B--2---:R-:W-:Y:S01]  /*09c0*/  IMAD.WIDE R4, R3.reuse, 0x4, R6 ;  /* 0x0000000403047825 */ /* 0x044fe200078e0206 */
[----:B------:R-:W-:Y:S02]  /*09d0*/  IADD3 R3, PT, PT, R3, R2, RZ ;  /* 0x0000000203037210 */ /* 0x000fe40007ffe0ff */
[----:B------:R-:W-:Y:S02]  /*09e0*/  ISETP.NE.AND P0, PT, R0, RZ, PT ;  /* 0x000000ff0000720c */ /* 0x000fe40003f05270 */
[----:B0-----:R-:W-:-:S04]  /*09f0*/  IADD3 R8, P1, PT, R8, 0x4, RZ ;  /* 0x0000000408087810 */ /* 0x001fc80007f3e0ff */
[----:B------:R-:W-:Y:S01]  /*0a00*/  IADD3.X R11, PT, PT, RZ, R11, RZ, P1, !PT ;  /* 0x0000000bff0b7210 */ /* 0x000fe20000ffe4ff */
[----:B---3--:R0:W-:Y:S06]  /*0a10*/  STG.E desc[UR6][R4.64], R9 ;  /* 0x0000000904007986 */ /* 0x0081ec000c101906 */
[----:B------:R-:W-:Y:S05]  /*0a20*/  @P0 BRA `(.L_x_9) ;  /* 0xfffffffc00d80947 */ /* 0x000fea000383ffff */
[----:B------:R-:W-:Y:S05]  /*0a30*/  EXIT ;  /* 0x000000000000794d */ /* 0x000fea0003800000 */
.L_x_10:
        /* <DEDUP_REMOVED lines=12> */
.L_x_12:


//--------------------- .nv.shared.reserved.0     --------------------------
	.section	.nv.shared.reserved.0,"aw",@nobits
	.weak		__nv_reservedSMEM_offset_0_alias
	.size		__nv_reservedSMEM_offset_0_alias, 0, 64
	.other		__nv_reservedSMEM_offset_0_alias,@"STO_CUDA_RESERVED_SHARED STV_DEFAULT"
__nv_reservedSMEM_offset_0_alias:
	.zero		0
	.zero		64


//--------------------- .nv.constant0._Z10matrixMultPfiiS_iiS_ii --------------------------
	.section	.nv.constant0._Z10matrixMultPfiiS_iiS_ii,"a",@progbits
	.sectionflags	@""
	.align	4
.nv.constant0._Z10matrixMultPfiiS_iiS_ii:
	.zero		944


//--------------------- .nv.constant0._Z9transposePfiiS_ --------------------------
	.section	.nv.constant0._Z9transposePfiiS_,"a",@progbits
	.sectionflags	@""
	.align	4
.nv.constant0._Z9transposePfiiS_:
	.zero		920


//--------------------- SYMBOLS --------------------------

	.type		.nv.reservedSmem.offset0,@object
	.size		.nv.reservedSmem.offset0,0x4
